//
// Generated by NVIDIA NVVM Compiler
//
// Compiler Build ID: CL-36424714
// Cuda compilation tools, release 13.0, V13.0.88
// Based on NVVM 20.0.0
//

.version 9.0
.target sm_100
.address_size 64

	// .globl	_Z10Parametersv
.extern .func  (.param .b32 func_retval0) vprintf
(
	.param .b64 vprintf_param_0,
	.param .b64 vprintf_param_1
)
;
.global .align 1 .b8 $str[37] = {208, 161, 208, 181, 209, 130, 208, 186, 208, 176, 32, 208, 177, 208, 187, 208, 190, 208, 186, 208, 190, 208, 178, 58, 32, 37, 105, 44, 32, 37, 105, 44, 32, 37, 105, 10};
.global .align 1 .b8 $str$1[40] = {208, 162, 209, 128, 208, 181, 208, 180, 209, 139, 32, 208, 178, 32, 208, 177, 208, 187, 208, 190, 208, 186, 208, 176, 209, 133, 58, 32, 37, 105, 44, 32, 37, 105, 44, 32, 37, 105, 10};

.visible .entry _Z10Parametersv()
{
	.local .align 8 .b8 	__local_depot0[16];
	.reg .b64 	%SP;
	.reg .b64 	%SPL;
	.reg .b32 	%r<11>;
	.reg .b64 	%rd<7>;

	mov.u64 	%SPL, __local_depot0;
	cvta.local.u64 	%SP, %SPL;
	add.u64 	%rd1, %SP, 0;
	add.u64 	%rd2, %SPL, 0;
	mov.u32 	%r1, %nctaid.x;
	mov.u32 	%r2, %nctaid.y;
	mov.u32 	%r3, %nctaid.z;
	st.local.v2.u32 	[%rd2], {%r1, %r2};
	st.local.u32 	[%rd2+8], %r3;
	mov.u64 	%rd3, $str;
	cvta.global.u64 	%rd4, %rd3;
	{ // callseq 0, 0
	.param .b64 param0;
	st.param.b64 	[param0], %rd4;
	.param .b64 param1;
	st.param.b64 	[param1], %rd1;
	.param .b32 retval0;
	call.uni (retval0), 
	vprintf, 
	(
	param0, 
	param1
	);
	ld.param.b32 	%r4, [retval0];
	} // callseq 0
	mov.u32 	%r6, %ntid.x;
	mov.u32 	%r7, %ntid.y;
	mov.u32 	%r8, %ntid.z;
	st.local.v2.u32 	[%rd2], {%r6, %r7};
	st.local.u32 	[%rd2+8], %r8;
	mov.u64 	%rd5, $str$1;
	cvta.global.u64 	%rd6, %rd5;
	{ // callseq 1, 0
	.param .b64 param0;
	st.param.b64 	[param0], %rd6;
	.param .b64 param1;
	st.param.b64 	[param1], %rd1;
	.param .b32 retval0;
	call.uni (retval0), 
	vprintf, 
	(
	param0, 
	param1
	);
	ld.param.b32 	%r9, [retval0];
	} // callseq 1
	ret;

}


// ===== COMPILED SASS (sm_100) =====

	.target	sm_100

	.elftype	@"ET_EXEC"


//--------------------- .note.nv.tkinfo           --------------------------
	.section	.note.nv.tkinfo,"",@"SHT_NOTE"
	.sectionflags	@"SHF_NOTE_NV_TKINFO"
	.tkinfo
        /*0018*/ 	.word	0x00000002
        /*0030*/ 	.string	""
        /*0030*/ 	.string	"ptxas"
        /*0030*/ 	.string	"Cuda compilation tools, release 13.0, V13.0.88"
        /*0030*/ 	.string	"Build cuda_13.0.r13.0/compiler.36424714_0"
        /*0030*/ 	.string	"-arch sm_100 -m 64 "



//--------------------- .note.nv.cuinfo           --------------------------
	.section	.note.nv.cuinfo,"",@"SHT_NOTE"
	.sectionflags	@"SHF_NOTE_NV_CUINFO"
        /*0018*/ 	.short	0x0002
        /*001a*/ 	.short	0x0064
        /*001c*/ 	.short	0x0082
	.zero		2


//--------------------- .nv.info                  --------------------------
	.section	.nv.info,"",@"SHT_CUDA_INFO"
	.align	4


	//----- nvinfo : EIATTR_REGCOUNT
	.align		4
        /*0000*/ 	.byte	0x04, 0x2f
        /*0002*/ 	.short	(.L_3 - .L_2)
	.align		4
.L_2:
        /*0004*/ 	.word	index@(_Z10Parametersv)
        /*0008*/ 	.word	0x00000018


	//----- nvinfo : EIATTR_FRAME_SIZE
	.align		4
.L_3:
        /*000c*/ 	.byte	0x04, 0x11
        /*000e*/ 	.short	(.L_5 - .L_4)
	.align		4
.L_4:
        /*0010*/ 	.word	index@(_Z10Parametersv)
        /*0014*/ 	.word	0x00000010


	//----- nvinfo : EIATTR_MIN_STACK_SIZE
	.align		4
.L_5:
        /*0018*/ 	.byte	0x04, 0x12
        /*001a*/ 	.short	(.L_7 - .L_6)
	.align		4
.L_6:
        /*001c*/ 	.word	index@(_Z10Parametersv)
        /*0020*/ 	.word	0x00000010
.L_7:


//--------------------- .nv.compat                --------------------------
	.section	.nv.compat,"",@"SHT_CUDA_COMPAT_INFO"
	.align	4
        /*0000*/ 	.byte	0x02, 0x09, 0x00, 0x00, 0x02, 0x02, 0x01, 0x00, 0x02, 0x05, 0x05, 0x00, 0x03, 0x07, 0x01, 0x01
        /*0010*/ 	.byte	0x02, 0x03, 0x00, 0x00, 0x02, 0x06, 0x01, 0x00, 0x04, 0x0b, 0x08, 0x00, 0x09, 0x00, 0x00, 0x00
        /*0020*/ 	.byte	0x00, 0x00, 0x00, 0x00


//--------------------- .nv.info._Z10Parametersv  --------------------------
	.section	.nv.info._Z10Parametersv,"",@"SHT_CUDA_INFO"
	.sectionflags	@""
	.align	4


	//----- nvinfo : EIATTR_CUDA_API_VERSION
	.align		4
        /*0000*/ 	.byte	0x04, 0x37
        /*0002*/ 	.short	(.L_9 - .L_8)
.L_8:
        /*0004*/ 	.word	0x00000082


	//----- nvinfo : EIATTR_SPARSE_MMA_MASK
	.align		4
.L_9:
        /*0008*/ 	.byte	0x03, 0x50
        /*000a*/ 	.short	0x0000


	//----- nvinfo : EIATTR_MAXREG_COUNT
	.align		4
        /*000c*/ 	.byte	0x03, 0x1b
        /*000e*/ 	.short	0x00ff


	//----- nvinfo : EIATTR_EXTERNS
	.align		4
        /*0010*/ 	.byte	0x04, 0x0f
        /*0012*/ 	.short	(.L_11 - .L_10)


	//   ....[0]....
	.align		4
.L_10:
        /*0014*/ 	.word	index@(vprintf)


	//----- nvinfo : EIATTR_MERCURY_ISA_VERSION
	.align		4
.L_11:
        /*0018*/ 	.byte	0x03, 0x5f
        /*001a*/ 	.short	0x0101


	//----- nvinfo : EIATTR_VRC_CTA_INIT_COUNT
	.align		4
        /*001c*/ 	.byte	0x02, 0x4a
	.zero		1
	.zero		1


	//----- nvinfo : EIATTR_SYSCALL_OFFSETS
	.align		4
        /*0020*/ 	.byte	0x04, 0x46
        /*0022*/ 	.short	(.L_13 - .L_12)


	//   ....[0]....
.L_12:
        /*0024*/ 	.word	0x00000130


	//   ....[1]....
        /*0028*/ 	.word	0x00000200


	//----- nvinfo : EIATTR_EXIT_INSTR_OFFSETS
	.align		4
.L_13:
        /*002c*/ 	.byte	0x04, 0x1c
        /*002e*/ 	.short	(.L_15 - .L_14)


	//   ....[0]....
.L_14:
        /*0030*/ 	.word	0x00000210


	//----- nvinfo : EIATTR_SW_WAR
	.align		4
.L_15:
        /*0034*/ 	.byte	0x04, 0x36
        /*0036*/ 	.short	(.L_17 - .L_16)
.L_16:
        /*0038*/ 	.word	0x00000008
.L_17:


//--------------------- .nv.callgraph             --------------------------
	.section	.nv.callgraph,"",@"SHT_CUDA_CALLGRAPH"
	.align	4
	.sectionentsize	8
	.align		4
        /*0000*/ 	.word	0x00000000
	.align		4
        /*0004*/ 	.word	0xffffffff
	.align		4
        /*0008*/ 	.word	index@(_Z10Parametersv)
	.align		4
        /*000c*/ 	.word	index@(vprintf)
	.align		4
        /*0010*/ 	.word	0x00000000
	.align		4
        /*0014*/ 	.word	0xfffffffe
	.align		4
        /*0018*/ 	.word	0x00000000
	.align		4
        /*001c*/ 	.word	0xfffffffd
	.align		4
        /*0020*/ 	.word	0x00000000
	.align		4
        /*0024*/ 	.word	0xfffffffc


//--------------------- .nv.constant4             --------------------------
	.section	.nv.constant4,"a",@progbits
	.align	8
	.align		8
.nv.constant4:
        /*0000*/ 	.dword	vprintf
	.align		8
        /*0008*/ 	.dword	$str
	.align		8
        /*0010*/ 	.dword	$str$1


//--------------------- .text._Z10Parametersv     --------------------------
	.section	.text._Z10Parametersv,"ax",@progbits
	.align	128
        .global         _Z10Parametersv
        .type           _Z10Parametersv,@function
        .size           _Z10Parametersv,(.L_x_3 - _Z10Parametersv)
        .other          _Z10Parametersv,@"STO_CUDA_ENTRY STV_DEFAULT"
_Z10Parametersv:
.text._Z10Parametersv:
[----:B------:R-:W0:Y:S01]  /*0000*/  LDC R1, c[0x0][0x37c] ;  /* 0x0000df00ff017b82 */ /* 0x000e220000000800 */
[----:B------:R-:W1:Y:S07]  /*0010*/  LDCU UR5, c[0x0][0x2fc] ;  /* 0x00005f80ff0577ac */ /* 0x000e6e0008000800 */
[----:B------:R-:W2:Y:S01]  /*0020*/  LDC R10, c[0x0][0x370] ;  /* 0x0000dc00ff0a7b82 */ /* 0x000ea20000000800 */
[----:B0-----:R-:W-:Y:S01]  /*0030*/  VIADD R1, R1, 0xfffffff0 ;  /* 0xfffffff001017836 */ /* 0x001fe20000000000 */
[----:B------:R-:W-:Y:S01]  /*0040*/  MOV R2, 0x0 ;  /* 0x0000000000027802 */ /* 0x000fe20000000f00 */
[----:B------:R-:W0:Y:S01]  /*0050*/  LDCU UR4, c[0x0][0x2f8] ;  /* 0x00005f00ff0477ac */ /* 0x000e220008000800 */
[----:B------:R-:W3:Y:S04]  /*0060*/  LDCU.64 UR6, c[0x4][0x8] ;  /* 0x01000100ff0677ac */ /* 0x000ee80008000a00 */
[----:B------:R-:W2:Y:S08]  /*0070*/  LDC R11, c[0x0][0x374] ;  /* 0x0000dd00ff0b7b82 */ /* 0x000eb00000000800 */
[----:B------:R-:W4:Y:S01]  /*0080*/  LDC R0, c[0x0][0x378] ;  /* 0x0000de00ff007b82 */ /* 0x000f220000000800 */
[----:B0-----:R-:W-:-:S07]  /*0090*/  IADD3 R16, P0, PT, R1, UR4, RZ ;  /* 0x0000000401107c10 */ /* 0x001fce000ff1e0ff */
[----:B------:R0:W5:Y:S01]  /*00a0*/  LDC.64 R8, c[0x4][R2] ;  /* 0x0100000002087b82 */ /* 0x0001620000000a00 */
[----:B---3--:R-:W-:Y:S01]  /*00b0*/  MOV R4, UR6 ;  /* 0x0000000600047c02 */ /* 0x008fe20008000f00 */
[----:B-1----:R-:W-:Y:S02]  /*00c0*/  IMAD.X R17, RZ, RZ, UR5, P0 ;  /* 0x00000005ff117e24 */ /* 0x002fe400080e06ff */
[----:B------:R-:W-:Y:S02]  /*00d0*/  IMAD.U32 R5, RZ, RZ, UR7 ;  /* 0x00000007ff057e24 */ /* 0x000fe4000f8e00ff */
[----:B------:R-:W-:Y:S01]  /*00e0*/  IMAD.MOV.U32 R6, RZ, RZ, R16 ;  /* 0x000000ffff067224 */ /* 0x000fe200078e0010 */
[----:B------:R-:W-:Y:S01]  /*00f0*/  MOV R7, R17 ;  /* 0x0000001100077202 */ /* 0x000fe20000000f00 */
[----:B--2---:R0:W-:Y:S04]  /*0100*/  STL.64 [R1], R10 ;  /* 0x0000000a01007387 */ /* 0x0041e80000100a00 */
[----:B----4-:R0:W-:Y:S02]  /*0110*/  STL [R1+0x8], R0 ;  /* 0x0000080001007387 */ /* 0x0101e40000100800 */
[----:B------:R-:W-:-:S07]  /*0120*/  LEPC R20, `(.L_x_0) ;  /* 0x000000001014794e */ /* 0x000fce0000000000 */
[----:B0----5:R-:W-:Y:S05]  /*0130*/  CALL.ABS.NOINC R8 ;  /* 0x0000000008007343 */ /* 0x021fea0003c00000 */
.L_x_0:
[----:B------:R-:W0:Y:S01]  /*0140*/  LDC R8, c[0x0][0x360] ;  /* 0x0000d800ff087b82 */ /* 0x000e220000000800 */
[----:B------:R-:W1:Y:S01]  /*0150*/  LDCU.64 UR4, c[0x4][0x10] ;  /* 0x01000200ff0477ac */ /* 0x000e620008000a00 */
[----:B------:R-:W-:Y:S01]  /*0160*/  IMAD.MOV.U32 R6, RZ, RZ, R16 ;  /* 0x000000ffff067224 */ /* 0x000fe200078e0010 */
[----:B------:R-:W-:-:S05]  /*0170*/  MOV R7, R17 ;  /* 0x0000001100077202 */ /* 0x000fca0000000f00 */
[----:B------:R-:W0:Y:S08]  /*0180*/  LDC R9, c[0x0][0x364] ;  /* 0x0000d900ff097b82 */ /* 0x000e300000000800 */
[----:B------:R-:W2:Y:S01]  /*0190*/  LDC R0, c[0x0][0x368] ;  /* 0x0000da00ff007b82 */ /* 0x000ea20000000800 */
[----:B-1----:R-:W-:Y:S01]  /*01a0*/  IMAD.U32 R4, RZ, RZ, UR4 ;  /* 0x00000004ff047e24 */ /* 0x002fe2000f8e00ff */
[----:B------:R-:W-:-:S06]  /*01b0*/  MOV R5, UR5 ;  /* 0x0000000500057c02 */ /* 0x000fcc0008000f00 */
[----:B------:R-:W1:Y:S01]  /*01c0*/  LDC.64 R2, c[0x4][R2] ;  /* 0x0100000002027b82 */ /* 0x000e620000000a00 */
[----:B0-----:R0:W-:Y:S04]  /*01d0*/  STL.64 [R1], R8 ;  /* 0x0000000801007387 */ /* 0x0011e80000100a00 */
[----:B--2---:R0:W-:Y:S02]  /*01e0*/  STL [R1+0x8], R0 ;  /* 0x0000080001007387 */ /* 0x0041e40000100800 */
[----:B------:R-:W-:-:S07]  /*01f0*/  LEPC R20, `(.L_x_1) ;  /* 0x000000001014794e */ /* 0x000fce0000000000 */
[----:B01----:R-:W-:Y:S05]  /*0200*/  CALL.ABS.NOINC R2 ;  /* 0x0000000002007343 */ /* 0x003fea0003c00000 */
.L_x_1:
[----:B------:R-:W-:Y:S05]  /*0210*/  EXIT ;  /* 0x000000000000794d */ /* 0x000fea0003800000 */
.L_x_2:
[----:B------:R-:W-:-:S00]  /*0220*/  BRA `(.L_x_2) ;  /* 0xfffffffc00fc7947 */ /* 0x000fc0000383ffff */
[----:B------:R-:W-:-:S00]  /*0230*/  NOP ;  /* 0x0000000000007918 */ /* 0x000fc00000000000 */
        /* <DEDUP_REMOVED lines=12> */
.L_x_3:


//--------------------- .nv.global.init           --------------------------
	.section	.nv.global.init,"aw",@progbits
.nv.global.init:
	.type		$str,@object
	.size		$str,($str$1 - $str)
$str:
        /*0000*/ 	.byte	0xd0, 0xa1, 0xd0, 0xb5, 0xd1, 0x82, 0xd0, 0xba, 0xd0, 0xb0, 0x20, 0xd0, 0xb1, 0xd0, 0xbb, 0xd0
        /*0010*/ 	.byte	0xbe, 0xd0, 0xba, 0xd0, 0xbe, 0xd0, 0xb2, 0x3a, 0x20, 0x25, 0x69, 0x2c, 0x20, 0x25, 0x69, 0x2c
        /*0020*/ 	.byte	0x20, 0x25, 0x69, 0x0a, 0x00
	.type		$str$1,@object
	.size		$str$1,(.L_1 - $str$1)
$str$1:
        /*0025*/ 	.byte	0xd0, 0xa2, 0xd1, 0x80, 0xd0, 0xb5, 0xd0, 0xb4, 0xd1, 0x8b, 0x20, 0xd0, 0xb2, 0x20, 0xd0, 0xb1
        /*0035*/ 	.byte	0xd0, 0xbb, 0xd0, 0xbe, 0xd0, 0xba, 0xd0, 0xb0, 0xd1, 0x85, 0x3a, 0x20, 0x25, 0x69, 0x2c, 0x20
        /*0045*/ 	.byte	0x25, 0x69, 0x2c, 0x20, 0x25, 0x69, 0x0a, 0x00
.L_1:


//--------------------- .nv.shared.reserved.0     --------------------------
	.section	.nv.shared.reserved.0,"aw",@nobits
	.weak		__nv_reservedSMEM_offset_0_alias
	.size		__nv_reservedSMEM_offset_0_alias, 0, 64
	.other		__nv_reservedSMEM_offset_0_alias,@"STO_CUDA_RESERVED_SHARED STV_DEFAULT"
__nv_reservedSMEM_offset_0_alias:
	.zero		0
	.zero		64


//--------------------- .nv.constant0._Z10Parametersv --------------------------
	.section	.nv.constant0._Z10Parametersv,"a",@progbits
	.sectionflags	@""
	.align	4
.nv.constant0._Z10Parametersv:
	.zero		896


//--------------------- SYMBOLS --------------------------

	.type		.nv.reservedSmem.offset0,@object
	.size		.nv.reservedSmem.offset0,0x4
	.type		vprintf,@function
